	.headerflags	@"EF_CUDA_TEXMODE_UNIFIED EF_CUDA_64BIT_ADDRESS EF_CUDA_ACCELERATORS EF_CUDA_SM90 EF_CUDA_VIRTUAL_SM(EF_CUDA_SM90)"
	.elftype	@"ET_EXEC"


//--------------------- .nv.info                  --------------------------
	.section	.nv.info,"",@"SHT_CUDA_INFO"
	.align	4


	//----- nvinfo : EIATTR_REGCOUNT
	.align		4
        /*0000*/ 	.byte	0x04, 0x2f
        /*0002*/ 	.short	(.L_3 - .L_2)
	.align		4
.L_2:
        /*0004*/ 	.word	index@(triton_poi_fused__native_batch_norm_legit_no_training_relu_0)
        /*0008*/ 	.word	0x00000011


	//----- nvinfo : EIATTR_MIN_STACK_SIZE
	.align		4
.L_3:
        /*000c*/ 	.byte	0x04, 0x12
        /*000e*/ 	.short	(.L_5 - .L_4)
	.align		4
.L_4:
        /*0010*/ 	.word	index@(triton_poi_fused__native_batch_norm_legit_no_training_relu_0)
        /*0014*/ 	.word	0x00000000


	//----- nvinfo : EIATTR_FRAME_SIZE
	.align		4
.L_5:
        /*0018*/ 	.byte	0x04, 0x11
        /*001a*/ 	.short	(.L_7 - .L_6)
	.align		4
.L_6:
        /*001c*/ 	.word	index@(triton_poi_fused__native_batch_norm_legit_no_training_relu_0)
        /*0020*/ 	.word	0x00000000


	//----- nvinfo : EIATTR_MIN_STACK_SIZE
	.align		4
.L_7:
        /*0024*/ 	.byte	0x04, 0x12
        /*0026*/ 	.short	(.L_9 - .L_8)
	.align		4
.L_8:
        /*0028*/ 	.word	index@(triton_poi_fused__native_batch_norm_legit_no_training_relu_0)
        /*002c*/ 	.word	0x00000000
.L_9:


//--------------------- .nv.info.triton_poi_fused__native_batch_norm_legit_no_training_relu_0 --------------------------
	.section	.nv.info.triton_poi_fused__native_batch_norm_legit_no_training_relu_0,"",@"SHT_CUDA_INFO"
	.sectionflags	@""
	.align	4


	//----- nvinfo : EIATTR_CUDA_API_VERSION
	.align		4
        /*0000*/ 	.byte	0x04, 0x37
        /*0002*/ 	.short	(.L_11 - .L_10)
.L_10:
        /*0004*/ 	.word	0x0000007c


	//----- nvinfo : EIATTR_KPARAM_INFO
	.align		4
.L_11:
        /*0008*/ 	.byte	0x04, 0x17
        /*000a*/ 	.short	(.L_13 - .L_12)
.L_12:
        /*000c*/ 	.word	0x00000000
        /*0010*/ 	.short	0x0006
        /*0012*/ 	.short	0x0030
        /*0014*/ 	.byte	0x00, 0xf0, 0x11, 0x00


	//----- nvinfo : EIATTR_KPARAM_INFO
	.align		4
.L_13:
        /*0018*/ 	.byte	0x04, 0x17
        /*001a*/ 	.short	(.L_15 - .L_14)
.L_14:
        /*001c*/ 	.word	0x00000000
        /*0020*/ 	.short	0x0005
        /*0022*/ 	.short	0x0028
        /*0024*/ 	.byte	0x00, 0xf4, 0x21, 0x00


	//----- nvinfo : EIATTR_KPARAM_INFO
	.align		4
.L_15:
        /*0028*/ 	.byte	0x04, 0x17
        /*002a*/ 	.short	(.L_17 - .L_16)
.L_16:
        /*002c*/ 	.word	0x00000000
        /*0030*/ 	.short	0x0004
        /*0032*/ 	.short	0x0020
        /*0034*/ 	.byte	0x00, 0xf4, 0x21, 0x00


	//----- nvinfo : EIATTR_KPARAM_INFO
	.align		4
.L_17:
        /*0038*/ 	.byte	0x04, 0x17
        /*003a*/ 	.short	(.L_19 - .L_18)
.L_18:
        /*003c*/ 	.word	0x00000000
        /*0040*/ 	.short	0x0003
        /*0042*/ 	.short	0x0018
        /*0044*/ 	.byte	0x00, 0xf4, 0x21, 0x00


	//----- nvinfo : EIATTR_KPARAM_INFO
	.align		4
.L_19:
        /*0048*/ 	.byte	0x04, 0x17
        /*004a*/ 	.short	(.L_21 - .L_20)
.L_20:
        /*004c*/ 	.word	0x00000000
        /*0050*/ 	.short	0x0002
        /*0052*/ 	.short	0x0010
        /*0054*/ 	.byte	0x00, 0xf4, 0x21, 0x00


	//----- nvinfo : EIATTR_KPARAM_INFO
	.align		4
.L_21:
        /*0058*/ 	.byte	0x04, 0x17
        /*005a*/ 	.short	(.L_23 - .L_22)
.L_22:
        /*005c*/ 	.word	0x00000000
        /*0060*/ 	.short	0x0001
        /*0062*/ 	.short	0x0008
        /*0064*/ 	.byte	0x00, 0xf4, 0x21, 0x00


	//----- nvinfo : EIATTR_KPARAM_INFO
	.align		4
.L_23:
        /*0068*/ 	.byte	0x04, 0x17
        /*006a*/ 	.short	(.L_25 - .L_24)
.L_24:
        /*006c*/ 	.word	0x00000000
        /*0070*/ 	.short	0x0000
        /*0072*/ 	.short	0x0000
        /*0074*/ 	.byte	0x00, 0xf4, 0x21, 0x00


	//----- nvinfo : EIATTR_SPARSE_MMA_MASK
	.align		4
.L_25:
        /*0078*/ 	.byte	0x03, 0x50
        /*007a*/ 	.short	0x0000


	//----- nvinfo : EIATTR_MAXREG_COUNT
	.align		4
        /*007c*/ 	.byte	0x03, 0x1b
        /*007e*/ 	.short	0x00ff


	//----- nvinfo : EIATTR_EXIT_INSTR_OFFSETS
	.align		4
        /*0080*/ 	.byte	0x04, 0x1c
        /*0082*/ 	.short	(.L_27 - .L_26)


	//   ....[0]....
.L_26:
        /*0084*/ 	.word	0x00000360


	//----- nvinfo : EIATTR_REQNTID
	.align		4
.L_27:
        /*0088*/ 	.byte	0x04, 0x10
        /*008a*/ 	.short	(.L_29 - .L_28)
.L_28:
        /*008c*/ 	.word	0x00000080
        /*0090*/ 	.word	0x00000001
        /*0094*/ 	.word	0x00000001


	//----- nvinfo : EIATTR_CBANK_PARAM_SIZE
	.align		4
.L_29:
        /*0098*/ 	.byte	0x03, 0x19
        /*009a*/ 	.short	0x0034


	//----- nvinfo : EIATTR_PARAM_CBANK
	.align		4
        /*009c*/ 	.byte	0x04, 0x0a
        /*009e*/ 	.short	(.L_31 - .L_30)
	.align		4
.L_30:
        /*00a0*/ 	.word	index@(.nv.constant0.triton_poi_fused__native_batch_norm_legit_no_training_relu_0)
        /*00a4*/ 	.short	0x0210
        /*00a6*/ 	.short	0x0034


	//----- nvinfo : EIATTR_SW_WAR
	.align		4
.L_31:
        /*00a8*/ 	.byte	0x04, 0x36
        /*00aa*/ 	.short	(.L_33 - .L_32)
.L_32:
        /*00ac*/ 	.word	0x00000008
.L_33:


//--------------------- .nv.callgraph             --------------------------
	.section	.nv.callgraph,"",@"SHT_CUDA_CALLGRAPH"
	.align	4
	.sectionentsize	8
	.align		4
        /*0000*/ 	.word	0x00000000
	.align		4
        /*0004*/ 	.word	0xffffffff
	.align		4
        /*0008*/ 	.word	0x00000000
	.align		4
        /*000c*/ 	.word	0xfffffffe
	.align		4
        /*0010*/ 	.word	0x00000000
	.align		4
        /*0014*/ 	.word	0xfffffffd
	.align		4
        /*0018*/ 	.word	0x00000000
	.align		4
        /*001c*/ 	.word	0xfffffffc


//--------------------- .nv.constant4             --------------------------
	.section	.nv.constant4,"a",@progbits
	.align	8
	.align		8
.nv.constant4:
        /*0000*/ 	.dword	_$_str
	.align		8
        /*0008*/ 	.dword	_$_str_$_2


//--------------------- .text.triton_poi_fused__native_batch_norm_legit_no_training_relu_0 --------------------------
	.section	.text.triton_poi_fused__native_batch_norm_legit_no_training_relu_0,"ax",@progbits
	.align	128
        .global         triton_poi_fused__native_batch_norm_legit_no_training_relu_0
        .type           triton_poi_fused__native_batch_norm_legit_no_training_relu_0,@function
        .size           triton_poi_fused__native_batch_norm_legit_no_training_relu_0,(.L_x_1 - triton_poi_fused__native_batch_norm_legit_no_training_relu_0)
        .other          triton_poi_fused__native_batch_norm_legit_no_training_relu_0,@"STO_CUDA_ENTRY STV_DEFAULT"
triton_poi_fused__native_batch_norm_legit_no_training_relu_0:
.text.triton_poi_fused__native_batch_norm_legit_no_training_relu_0:
[----:B------:R-:W-:Y:S01]  /*0000*/  LDC R1, c[0x0][0x28] ;  /* 0x00000a00ff017b82 */ /* 0x000fe20000000800 */
[----:B------:R-:W1:Y:S07]  /*0010*/  S2R R0, SR_TID.X ;  /* 0x0000000000007919 */ /* 0x000e6e0000002100 */
[----:B------:R-:W2:Y:S01]  /*0020*/  LDC.64 R6, c[0x0][0x220] ;  /* 0x00008800ff067b82 */ /* 0x000ea20000000a00 */
[----:B------:R-:W-:Y:S01]  /*0030*/  ULDC.64 UR4, c[0x0][0x208] ;  /* 0x0000820000047ab9 */ /* 0x000fe20000000a00 */
[----:B------:R-:W3:Y:S06]  /*0040*/  S2R R5, SR_CTAID.X ;  /* 0x0000000000057919 */ /* 0x000eec0000002500 */
[----:B------:R-:W4:Y:S08]  /*0050*/  LDC.64 R8, c[0x0][0x228] ;  /* 0x00008a00ff087b82 */ /* 0x000f300000000a00 */
[----:B------:R-:W5:Y:S01]  /*0060*/  LDC.64 R10, c[0x0][0x230] ;  /* 0x00008c00ff0a7b82 */ /* 0x000f620000000a00 */
[----:B-1----:R-:W-:-:S02]  /*0070*/  SHF.L.U32 R0, R0, 0x1, RZ ;  /* 0x0000000100007819 */ /* 0x002fc400000006ff */
[----:B---3--:R-:W-:Y:S02]  /*0080*/  SHF.R.S32.HI R3, RZ, 0x17, R5 ;  /* 0x00000017ff037819 */ /* 0x008fe40000011405 */
[----:B------:R-:W-:Y:S02]  /*0090*/  LOP3.LUT R0, R0, 0xfe, RZ, 0xc0, !PT ;  /* 0x000000fe00007812 */ /* 0x000fe400078ec0ff */
[----:B------:R-:W-:Y:S02]  /*00a0*/  SGXT R3, R3, 0x1 ;  /* 0x000000010303781a */ /* 0x000fe40000000200 */
[----:B------:R-:W-:Y:S02]  /*00b0*/  LEA R0, R5, R0, 0x8 ;  /* 0x0000000005007211 */ /* 0x000fe400078e40ff */
[----:B------:R-:W1:Y:S02]  /*00c0*/  LDC.64 R4, c[0x0][0x218] ;  /* 0x00008600ff047b82 */ /* 0x000e640000000a00 */
[----:B------:R-:W-:-:S04]  /*00d0*/  LEA.HI R3, R3, R0, RZ, 0x4 ;  /* 0x0000000003037211 */ /* 0x000fc800078f20ff */
[--C-:B------:R-:W-:Y:S02]  /*00e0*/  SHF.R.S32.HI R2, RZ, 0x4, R3.reuse ;  /* 0x00000004ff027819 */ /* 0x100fe40000011403 */
[----:B------:R-:W-:-:S04]  /*00f0*/  SHF.R.S32.HI R3, RZ, 0x1f, R3 ;  /* 0x0000001fff037819 */ /* 0x000fc80000011403 */
[----:B------:R-:W-:-:S04]  /*0100*/  LEA.HI R3, R3, R2, RZ, 0x8 ;  /* 0x0000000203037211 */ /* 0x000fc800078f40ff */
[----:B------:R-:W-:-:S04]  /*0110*/  LOP3.LUT R3, R3, 0xffffff00, RZ, 0xc0, !PT ;  /* 0xffffff0003037812 */ /* 0x000fc800078ec0ff */
[----:B------:R-:W-:Y:S02]  /*0120*/  IADD3 R13, R2, -R3, RZ ;  /* 0x80000003020d7210 */ /* 0x000fe40007ffe0ff */
[----:B------:R-:W3:Y:S03]  /*0130*/  LDC.64 R2, c[0x0][0x210] ;  /* 0x00008400ff027b82 */ /* 0x000ee60000000a00 */
[----:B--2---:R-:W-:-:S06]  /*0140*/  IMAD.WIDE R6, R13, 0x4, R6 ;  /* 0x000000040d067825 */ /* 0x004fcc00078e0206 */
[----:B------:R-:W2:Y:S01]  /*0150*/  LDG.E.EL R6, desc[UR4][R6.64] ;  /* 0x0000000406067981 */ /* 0x000ea2000c2e1900 */
[----:B-1----:R-:W-:-:S05]  /*0160*/  IMAD.WIDE R4, R13, 0x4, R4 ;  /* 0x000000040d047825 */ /* 0x002fca00078e0204 */
[----:B------:R1:W2:Y:S01]  /*0170*/  LDG.E.EL R12, desc[UR4][R4.64] ;  /* 0x00000004040c7981 */ /* 0x0002a2000c2e1900 */
[----:B---3--:R-:W-:Y:S01]  /*0180*/  IMAD.WIDE R2, R0, 0x4, R2 ;  /* 0x0000000400027825 */ /* 0x008fe200078e0202 */
[----:B------:R-:W-:Y:S01]  /*0190*/  HFMA2.MMA R14, -RZ, RZ, 1.625, 0 ;  /* 0x3e800000ff0e7435 */ /* 0x000fe200000001ff */
[----:B-1----:R-:W1:Y:S04]  /*01a0*/  LDC.64 R4, c[0x0][0x238] ;  /* 0x00008e00ff047b82 */ /* 0x002e680000000a00 */
[----:B------:R-:W3:Y:S01]  /*01b0*/  LDG.E.64 R2, desc[UR4][R2.64] ;  /* 0x0000000402027981 */ /* 0x000ee2000c1e1b00 */
[----:B----4-:R-:W-:-:S04]  /*01c0*/  IMAD.WIDE R8, R13, 0x4, R8 ;  /* 0x000000040d087825 */ /* 0x010fc800078e0208 */
[----:B-----5:R-:W-:Y:S02]  /*01d0*/  IMAD.WIDE R10, R13, 0x4, R10 ;  /* 0x000000040d0a7825 */ /* 0x020fe400078e020a */
[----:B------:R-:W4:Y:S04]  /*01e0*/  LDG.E.EL R8, desc[UR4][R8.64] ;  /* 0x0000000408087981 */ /* 0x000f28000c2e1900 */
[----:B------:R-:W4:Y:S01]  /*01f0*/  LDG.E.EL R11, desc[UR4][R10.64] ;  /* 0x000000040a0b7981 */ /* 0x000f22000c2e1900 */
[----:B-1----:R-:W-:-:S04]  /*0200*/  IMAD.WIDE R4, R0, 0x4, R4 ;  /* 0x0000000400047825 */ /* 0x002fc800078e0204 */
[----:B--2---:R-:W-:-:S04]  /*0210*/  FADD R6, R6, 9.9999997473787516356e-06 ;  /* 0x3727c5ac06067421 */ /* 0x004fc80000000000 */
[----:B------:R-:W1:Y:S02]  /*0220*/  MUFU.SQRT R7, R6 ;  /* 0x0000000600077308 */ /* 0x000e640000002000 */
[C---:B-1----:R-:W-:Y:S02]  /*0230*/  FSETP.GT.AND P0, PT, R7.reuse, 8.50705917302346158658e+37, PT ;  /* 0x7e8000000700780b */ /* 0x042fe40003f04000 */
[----:B------:R-:W-:-:S11]  /*0240*/  FSETP.GEU.AND P1, PT, R7, 1.175494350822287508e-38, PT ;  /* 0x008000000700780b */ /* 0x000fd60003f2e000 */
[----:B------:R-:W-:-:S04]  /*0250*/  @P0 FMUL R7, R7, 0.25 ;  /* 0x3e80000007070820 */ /* 0x000fc80000400000 */
[----:B------:R-:W-:-:S06]  /*0260*/  @!P1 FMUL R7, R7, 16777216 ;  /* 0x4b80000007079820 */ /* 0x000fcc0000400000 */
[----:B------:R-:W1:Y:S01]  /*0270*/  MUFU.RCP R7, R7 ;  /* 0x0000000700077308 */ /* 0x000e620000001000 */
[----:B------:R-:W-:Y:S01]  /*0280*/  FSEL R14, R14, 1, P0 ;  /* 0x3f8000000e0e7808 */ /* 0x000fe20000000000 */
[----:B---3--:R-:W-:-:S04]  /*0290*/  FADD R2, R2, -R12 ;  /* 0x8000000c02027221 */ /* 0x008fc80000000000 */
[----:B------:R-:W-:Y:S01]  /*02a0*/  @!P1 FMUL R14, R14, 16777216 ;  /* 0x4b8000000e0e9820 */ /* 0x000fe20000400000 */
[----:B------:R-:W-:-:S03]  /*02b0*/  FADD R3, R3, -R12 ;  /* 0x8000000c03037221 */ /* 0x000fc60000000000 */
[----:B-1----:R-:W-:-:S04]  /*02c0*/  FMUL R14, R7, R14 ;  /* 0x0000000e070e7220 */ /* 0x002fc80000400000 */
[-C--:B------:R-:W-:Y:S01]  /*02d0*/  FMUL R2, R2, R14.reuse ;  /* 0x0000000e02027220 */ /* 0x080fe20000400000 */
[----:B------:R-:W-:-:S03]  /*02e0*/  FMUL R14, R3, R14 ;  /* 0x0000000e030e7220 */ /* 0x000fc60000400000 */
[C-C-:B----4-:R-:W-:Y:S01]  /*02f0*/  FFMA R2, R8.reuse, R2, R11.reuse ;  /* 0x0000000208027223 */ /* 0x150fe2000000000b */
[----:B------:R-:W-:-:S04]  /*0300*/  FFMA R14, R8, R14, R11 ;  /* 0x0000000e080e7223 */ /* 0x000fc8000000000b */
[----:B------:R-:W-:Y:S02]  /*0310*/  FSETP.GEU.AND P0, PT, R2, RZ, PT ;  /* 0x000000ff0200720b */ /* 0x000fe40003f0e000 */
[----:B------:R-:W-:Y:S02]  /*0320*/  FSETP.GEU.AND P1, PT, R14, RZ, PT ;  /* 0x000000ff0e00720b */ /* 0x000fe40003f2e000 */
[----:B------:R-:W-:Y:S02]  /*0330*/  FSEL R2, R2, RZ, P0 ;  /* 0x000000ff02027208 */ /* 0x000fe40000000000 */
[----:B------:R-:W-:-:S05]  /*0340*/  FSEL R3, R14, RZ, P1 ;  /* 0x000000ff0e037208 */ /* 0x000fca0000800000 */
[----:B------:R-:W-:Y:S01]  /*0350*/  STG.E.64 desc[UR4][R4.64], R2 ;  /* 0x0000000204007986 */ /* 0x000fe2000c101b04 */
[----:B------:R-:W-:Y:S05]  /*0360*/  EXIT ;  /* 0x000000000000794d */ /* 0x000fea0003800000 */
.L_x_0:
[----:B------:R-:W-:-:S00]  /*0370*/  BRA `(.L_x_0) ;  /* 0xfffffffc00fc7947 */ /* 0x000fc0000383ffff */
[----:B------:R-:W-:-:S00]  /*0380*/  NOP ;  /* 0x0000000000007918 */ /* 0x000fc00000000000 */
[----:B------:R-:W-:-:S00]  /*0390*/  NOP ;  /* 0x0000000000007918 */ /* 0x000fc00000000000 */
[----:B------:R-:W-:-:S00]  /*03a0*/  NOP ;  /* 0x0000000000007918 */ /* 0x000fc00000000000 */
[----:B------:R-:W-:-:S00]  /*03b0*/  NOP ;  /* 0x0000000000007918 */ /* 0x000fc00000000000 */
[----:B------:R-:W-:-:S00]  /*03c0*/  NOP ;  /* 0x0000000000007918 */ /* 0x000fc00000000000 */
[----:B------:R-:W-:-:S00]  /*03d0*/  NOP ;  /* 0x0000000000007918 */ /* 0x000fc00000000000 */
[----:B------:R-:W-:-:S00]  /*03e0*/  NOP ;  /* 0x0000000000007918 */ /* 0x000fc00000000000 */
[----:B------:R-:W-:-:S00]  /*03f0*/  NOP ;  /* 0x0000000000007918 */ /* 0x000fc00000000000 */
.L_x_1:


//--------------------- .nv.global.init           --------------------------
	.section	.nv.global.init,"aw",@progbits
.nv.global.init:
	.type		_$_str,@object
	.size		_$_str,(_$_str_$_2 - _$_str)
_$_str:
        /*0000*/ 	.byte	0x5f, 0x5f, 0x43, 0x55, 0x44, 0x41, 0x5f, 0x46, 0x54, 0x5a, 0x00
	.type		_$_str_$_2,@object
	.size		_$_str_$_2,(.L_1 - _$_str_$_2)
_$_str_$_2:
        /*000b*/ 	.byte	0x5f, 0x5f, 0x43, 0x55, 0x44, 0x41, 0x5f, 0x50, 0x52, 0x45, 0x43, 0x5f, 0x53, 0x51, 0x52, 0x54
        /*001b*/ 	.byte	0x00
.L_1:


//--------------------- .nv.constant0.triton_poi_fused__native_batch_norm_legit_no_training_relu_0 --------------------------
	.section	.nv.constant0.triton_poi_fused__native_batch_norm_legit_no_training_relu_0,"a",@progbits
	.sectionflags	@""
	.align	4
.nv.constant0.triton_poi_fused__native_batch_norm_legit_no_training_relu_0:
	.zero		580
